//
// Generated by NVIDIA NVVM Compiler
//
// Compiler Build ID: CL-36424714
// Cuda compilation tools, release 13.0, V13.0.88
// Based on NVVM 20.0.0
//

.version 9.0
.target sm_100
.address_size 64

	// .globl	_Z9vectorAddPiS_S_

.visible .entry _Z9vectorAddPiS_S_(
	.param .u64 .ptr .align 1 _Z9vectorAddPiS_S__param_0,
	.param .u64 .ptr .align 1 _Z9vectorAddPiS_S__param_1,
	.param .u64 .ptr .align 1 _Z9vectorAddPiS_S__param_2
)
{
	.reg .pred 	%p<3>;
	.reg .b32 	%r<13>;
	.reg .b64 	%rd<11>;

	ld.param.u64 	%rd4, [_Z9vectorAddPiS_S__param_0];
	ld.param.u64 	%rd5, [_Z9vectorAddPiS_S__param_1];
	ld.param.u64 	%rd6, [_Z9vectorAddPiS_S__param_2];
	mov.u32 	%r6, %ctaid.x;
	mov.u32 	%r1, %ntid.x;
	mov.u32 	%r7, %tid.x;
	mad.lo.s32 	%r12, %r6, %r1, %r7;
	setp.gt.s32 	%p1, %r12, 99999999;
	@%p1 bra 	$L__BB0_3;
	mov.u32 	%r8, %nctaid.x;
	mul.lo.s32 	%r3, %r1, %r8;
	cvta.to.global.u64 	%rd1, %rd4;
	cvta.to.global.u64 	%rd2, %rd5;
	cvta.to.global.u64 	%rd3, %rd6;
$L__BB0_2:
	mul.wide.s32 	%rd7, %r12, 4;
	add.s64 	%rd8, %rd1, %rd7;
	ld.global.u32 	%r9, [%rd8];
	add.s64 	%rd9, %rd2, %rd7;
	ld.global.u32 	%r10, [%rd9];
	add.s32 	%r11, %r10, %r9;
	add.s64 	%rd10, %rd3, %rd7;
	st.global.u32 	[%rd10], %r11;
	add.s32 	%r12, %r12, %r3;
	setp.lt.s32 	%p2, %r12, 100000000;
	@%p2 bra 	$L__BB0_2;
$L__BB0_3:
	ret;

}


// ===== COMPILED SASS (sm_100) =====

	.target	sm_100

	.elftype	@"ET_EXEC"


//--------------------- .note.nv.tkinfo           --------------------------
	.section	.note.nv.tkinfo,"",@"SHT_NOTE"
	.sectionflags	@"SHF_NOTE_NV_TKINFO"
	.tkinfo
        /*0018*/ 	.word	0x00000002
        /*0030*/ 	.string	""
        /*0030*/ 	.string	"ptxas"
        /*0030*/ 	.string	"Cuda compilation tools, release 13.0, V13.0.88"
        /*0030*/ 	.string	"Build cuda_13.0.r13.0/compiler.36424714_0"
        /*0030*/ 	.string	"-arch sm_100 -m 64 "



//--------------------- .note.nv.cuinfo           --------------------------
	.section	.note.nv.cuinfo,"",@"SHT_NOTE"
	.sectionflags	@"SHF_NOTE_NV_CUINFO"
        /*0018*/ 	.short	0x0002
        /*001a*/ 	.short	0x0064
        /*001c*/ 	.short	0x0082
	.zero		2


//--------------------- .nv.info                  --------------------------
	.section	.nv.info,"",@"SHT_CUDA_INFO"
	.align	4


	//----- nvinfo : EIATTR_REGCOUNT
	.align		4
        /*0000*/ 	.byte	0x04, 0x2f
        /*0002*/ 	.short	(.L_1 - .L_0)
	.align		4
.L_0:
        /*0004*/ 	.word	index@(_Z9vectorAddPiS_S_)
        /*0008*/ 	.word	0x00000014


	//----- nvinfo : EIATTR_FRAME_SIZE
	.align		4
.L_1:
        /*000c*/ 	.byte	0x04, 0x11
        /*000e*/ 	.short	(.L_3 - .L_2)
	.align		4
.L_2:
        /*0010*/ 	.word	index@(_Z9vectorAddPiS_S_)
        /*0014*/ 	.word	0x00000000


	//----- nvinfo : EIATTR_MIN_STACK_SIZE
	.align		4
.L_3:
        /*0018*/ 	.byte	0x04, 0x12
        /*001a*/ 	.short	(.L_5 - .L_4)
	.align		4
.L_4:
        /*001c*/ 	.word	index@(_Z9vectorAddPiS_S_)
        /*0020*/ 	.word	0x00000000
.L_5:


//--------------------- .nv.compat                --------------------------
	.section	.nv.compat,"",@"SHT_CUDA_COMPAT_INFO"
	.align	4
        /*0000*/ 	.byte	0x02, 0x09, 0x00, 0x00, 0x02, 0x02, 0x01, 0x00, 0x02, 0x05, 0x05, 0x00, 0x03, 0x07, 0x01, 0x01
        /*0010*/ 	.byte	0x02, 0x03, 0x00, 0x00, 0x02, 0x06, 0x01, 0x00, 0x04, 0x0b, 0x08, 0x00, 0x09, 0x00, 0x00, 0x00
        /*0020*/ 	.byte	0x00, 0x00, 0x00, 0x00


//--------------------- .nv.info._Z9vectorAddPiS_S_ --------------------------
	.section	.nv.info._Z9vectorAddPiS_S_,"",@"SHT_CUDA_INFO"
	.sectionflags	@""
	.align	4


	//----- nvinfo : EIATTR_CUDA_API_VERSION
	.align		4
        /*0000*/ 	.byte	0x04, 0x37
        /*0002*/ 	.short	(.L_7 - .L_6)
.L_6:
        /*0004*/ 	.word	0x00000082


	//----- nvinfo : EIATTR_KPARAM_INFO
	.align		4
.L_7:
        /*0008*/ 	.byte	0x04, 0x17
        /*000a*/ 	.short	(.L_9 - .L_8)
.L_8:
        /*000c*/ 	.word	0x00000000
        /*0010*/ 	.short	0x0002
        /*0012*/ 	.short	0x0010
        /*0014*/ 	.byte	0x00, 0xf5, 0x21, 0x00


	//----- nvinfo : EIATTR_KPARAM_INFO
	.align		4
.L_9:
        /*0018*/ 	.byte	0x04, 0x17
        /*001a*/ 	.short	(.L_11 - .L_10)
.L_10:
        /*001c*/ 	.word	0x00000000
        /*0020*/ 	.short	0x0001
        /*0022*/ 	.short	0x0008
        /*0024*/ 	.byte	0x00, 0xf5, 0x21, 0x00


	//----- nvinfo : EIATTR_KPARAM_INFO
	.align		4
.L_11:
        /*0028*/ 	.byte	0x04, 0x17
        /*002a*/ 	.short	(.L_13 - .L_12)
.L_12:
        /*002c*/ 	.word	0x00000000
        /*0030*/ 	.short	0x0000
        /*0032*/ 	.short	0x0000
        /*0034*/ 	.byte	0x00, 0xf5, 0x21, 0x00


	//----- nvinfo : EIATTR_SPARSE_MMA_MASK
	.align		4
.L_13:
        /*0038*/ 	.byte	0x03, 0x50
        /*003a*/ 	.short	0x0000


	//----- nvinfo : EIATTR_MAXREG_COUNT
	.align		4
        /*003c*/ 	.byte	0x03, 0x1b
        /*003e*/ 	.short	0x00ff


	//----- nvinfo : EIATTR_MERCURY_ISA_VERSION
	.align		4
        /*0040*/ 	.byte	0x03, 0x5f
        /*0042*/ 	.short	0x0101


	//----- nvinfo : EIATTR_VRC_CTA_INIT_COUNT
	.align		4
        /*0044*/ 	.byte	0x02, 0x4a
	.zero		1
	.zero		1


	//----- nvinfo : EIATTR_EXIT_INSTR_OFFSETS
	.align		4
        /*0048*/ 	.byte	0x04, 0x1c
        /*004a*/ 	.short	(.L_15 - .L_14)


	//   ....[0]....
.L_14:
        /*004c*/ 	.word	0x00000060


	//   ....[1]....
        /*0050*/ 	.word	0x00000170


	//----- nvinfo : EIATTR_CRS_STACK_SIZE
	.align		4
.L_15:
        /*0054*/ 	.byte	0x04, 0x1e
        /*0056*/ 	.short	(.L_17 - .L_16)
.L_16:
        /*0058*/ 	.word	0x00000000


	//----- nvinfo : EIATTR_CBANK_PARAM_SIZE
	.align		4
.L_17:
        /*005c*/ 	.byte	0x03, 0x19
        /*005e*/ 	.short	0x0018


	//----- nvinfo : EIATTR_PARAM_CBANK
	.align		4
        /*0060*/ 	.byte	0x04, 0x0a
        /*0062*/ 	.short	(.L_19 - .L_18)
	.align		4
.L_18:
        /*0064*/ 	.word	index@(.nv.constant0._Z9vectorAddPiS_S_)
        /*0068*/ 	.short	0x0380
        /*006a*/ 	.short	0x0018


	//----- nvinfo : EIATTR_SW_WAR
	.align		4
.L_19:
        /*006c*/ 	.byte	0x04, 0x36
        /*006e*/ 	.short	(.L_21 - .L_20)
.L_20:
        /*0070*/ 	.word	0x00000008
.L_21:


//--------------------- .nv.callgraph             --------------------------
	.section	.nv.callgraph,"",@"SHT_CUDA_CALLGRAPH"
	.align	4
	.sectionentsize	8
	.align		4
        /*0000*/ 	.word	0x00000000
	.align		4
        /*0004*/ 	.word	0xffffffff
	.align		4
        /*0008*/ 	.word	0x00000000
	.align		4
        /*000c*/ 	.word	0xfffffffe
	.align		4
        /*0010*/ 	.word	0x00000000
	.align		4
        /*0014*/ 	.word	0xfffffffd
	.align		4
        /*0018*/ 	.word	0x00000000
	.align		4
        /*001c*/ 	.word	0xfffffffc


//--------------------- .text._Z9vectorAddPiS_S_  --------------------------
	.section	.text._Z9vectorAddPiS_S_,"ax",@progbits
	.align	128
        .global         _Z9vectorAddPiS_S_
        .type           _Z9vectorAddPiS_S_,@function
        .size           _Z9vectorAddPiS_S_,(.L_x_2 - _Z9vectorAddPiS_S_)
        .other          _Z9vectorAddPiS_S_,@"STO_CUDA_ENTRY STV_DEFAULT"
_Z9vectorAddPiS_S_:
.text._Z9vectorAddPiS_S_:
[----:B------:R-:W-:Y:S01]  /*0000*/  LDC R1, c[0x0][0x37c] ;  /* 0x0000df00ff017b82 */ /* 0x000fe20000000800 */
[----:B------:R-:W0:Y:S07]  /*0010*/  S2R R0, SR_TID.X ;  /* 0x0000000000007919 */ /* 0x000e2e0000002100 */
[----:B------:R-:W0:Y:S08]  /*0020*/  S2UR UR4, SR_CTAID.X ;  /* 0x00000000000479c3 */ /* 0x000e300000002500 */
[----:B------:R-:W0:Y:S02]  /*0030*/  LDC R15, c[0x0][0x360] ;  /* 0x0000d800ff0f7b82 */ /* 0x000e240000000800 */
[----:B0-----:R-:W-:-:S05]  /*0040*/  IMAD R0, R15, UR4, R0 ;  /* 0x000000040f007c24 */ /* 0x001fca000f8e0200 */
[----:B------:R-:W-:-:S13]  /*0050*/  ISETP.GT.AND P0, PT, R0, 0x5f5e0ff, PT ;  /* 0x05f5e0ff0000780c */ /* 0x000fda0003f04270 */
[----:B------:R-:W-:Y:S05]  /*0060*/  @P0 EXIT ;  /* 0x000000000000094d */ /* 0x000fea0003800000 */
[----:B------:R-:W0:Y:S01]  /*0070*/  LDC.64 R12, c[0x0][0x390] ;  /* 0x0000e400ff0c7b82 */ /* 0x000e220000000a00 */
[----:B------:R-:W1:Y:S01]  /*0080*/  LDCU UR4, c[0x0][0x370] ;  /* 0x00006e00ff0477ac */ /* 0x000e620008000800 */
[----:B------:R-:W2:Y:S06]  /*0090*/  LDCU.64 UR6, c[0x0][0x358] ;  /* 0x00006b00ff0677ac */ /* 0x000eac0008000a00 */
[----:B------:R-:W3:Y:S08]  /*00a0*/  LDC.64 R8, c[0x0][0x380] ;  /* 0x0000e000ff087b82 */ /* 0x000ef00000000a00 */
[----:B------:R-:W4:Y:S01]  /*00b0*/  LDC.64 R10, c[0x0][0x388] ;  /* 0x0000e200ff0a7b82 */ /* 0x000f220000000a00 */
[----:B-1----:R-:W-:-:S07]  /*00c0*/  IMAD R15, R15, UR4, RZ ;  /* 0x000000040f0f7c24 */ /* 0x002fce000f8e02ff */
.L_x_0:
[----:B---3--:R-:W-:-:S04]  /*00d0*/  IMAD.WIDE R2, R0, 0x4, R8 ;  /* 0x0000000400027825 */ /* 0x008fc800078e0208 */
[C---:B----4-:R-:W-:Y:S02]  /*00e0*/  IMAD.WIDE R4, R0.reuse, 0x4, R10 ;  /* 0x0000000400047825 */ /* 0x050fe400078e020a */
[----:B--2---:R-:W2:Y:S04]  /*00f0*/  LDG.E R2, desc[UR6][R2.64] ;  /* 0x0000000602027981 */ /* 0x004ea8000c1e1900 */
[----:B------:R-:W2:Y:S01]  /*0100*/  LDG.E R5, desc[UR6][R4.64] ;  /* 0x0000000604057981 */ /* 0x000ea2000c1e1900 */
[----:B01----:R-:W-:Y:S01]  /*0110*/  IMAD.WIDE R6, R0, 0x4, R12 ;  /* 0x0000000400067825 */ /* 0x003fe200078e020c */
[----:B------:R-:W-:-:S04]  /*0120*/  IADD3 R0, PT, PT, R15, R0, RZ ;  /* 0x000000000f007210 */ /* 0x000fc80007ffe0ff */
[----:B------:R-:W-:Y:S02]  /*0130*/  ISETP.GE.AND P0, PT, R0, 0x5f5e100, PT ;  /* 0x05f5e1000000780c */ /* 0x000fe40003f06270 */
[----:B--2---:R-:W-:-:S05]  /*0140*/  IADD3 R17, PT, PT, R2, R5, RZ ;  /* 0x0000000502117210 */ /* 0x004fca0007ffe0ff */
[----:B------:R1:W-:Y:S06]  /*0150*/  STG.E desc[UR6][R6.64], R17 ;  /* 0x0000001106007986 */ /* 0x0003ec000c101906 */
[----:B------:R-:W-:Y:S05]  /*0160*/  @!P0 BRA `(.L_x_0) ;  /* 0xfffffffc00d88947 */ /* 0x000fea000383ffff */
[----:B------:R-:W-:Y:S05]  /*0170*/  EXIT ;  /* 0x000000000000794d */ /* 0x000fea0003800000 */
.L_x_1:
[----:B------:R-:W-:-:S00]  /*0180*/  BRA `(.L_x_1) ;  /* 0xfffffffc00fc7947 */ /* 0x000fc0000383ffff */
[----:B------:R-:W-:-:S00]  /*0190*/  NOP ;  /* 0x0000000000007918 */ /* 0x000fc00000000000 */
        /* <DEDUP_REMOVED lines=14> */
.L_x_2:


//--------------------- .nv.shared.reserved.0     --------------------------
	.section	.nv.shared.reserved.0,"aw",@nobits
	.weak		__nv_reservedSMEM_offset_0_alias
	.size		__nv_reservedSMEM_offset_0_alias, 0, 64
	.other		__nv_reservedSMEM_offset_0_alias,@"STO_CUDA_RESERVED_SHARED STV_DEFAULT"
__nv_reservedSMEM_offset_0_alias:
	.zero		0
	.zero		64


//--------------------- .nv.constant0._Z9vectorAddPiS_S_ --------------------------
	.section	.nv.constant0._Z9vectorAddPiS_S_,"a",@progbits
	.sectionflags	@""
	.align	4
.nv.constant0._Z9vectorAddPiS_S_:
	.zero		920


//--------------------- SYMBOLS --------------------------

	.type		.nv.reservedSmem.offset0,@object
	.size		.nv.reservedSmem.offset0,0x4
